	.headerflags	@"EF_CUDA_TEXMODE_UNIFIED EF_CUDA_64BIT_ADDRESS EF_CUDA_ACCELERATORS EF_CUDA_SM90 EF_CUDA_VIRTUAL_SM(EF_CUDA_SM90)"
	.elftype	@"ET_EXEC"


//--------------------- .nv.info                  --------------------------
	.section	.nv.info,"",@"SHT_CUDA_INFO"
	.align	4


	//----- nvinfo : EIATTR_REGCOUNT
	.align		4
        /*0000*/ 	.byte	0x04, 0x2f
        /*0002*/ 	.short	(.L_1 - .L_0)
	.align		4
.L_0:
        /*0004*/ 	.word	index@(triton_poi_fused_mul_0)
        /*0008*/ 	.word	0x0000000e


	//----- nvinfo : EIATTR_MIN_STACK_SIZE
	.align		4
.L_1:
        /*000c*/ 	.byte	0x04, 0x12
        /*000e*/ 	.short	(.L_3 - .L_2)
	.align		4
.L_2:
        /*0010*/ 	.word	index@(triton_poi_fused_mul_0)
        /*0014*/ 	.word	0x00000000


	//----- nvinfo : EIATTR_FRAME_SIZE
	.align		4
.L_3:
        /*0018*/ 	.byte	0x04, 0x11
        /*001a*/ 	.short	(.L_5 - .L_4)
	.align		4
.L_4:
        /*001c*/ 	.word	index@(triton_poi_fused_mul_0)
        /*0020*/ 	.word	0x00000000


	//----- nvinfo : EIATTR_MIN_STACK_SIZE
	.align		4
.L_5:
        /*0024*/ 	.byte	0x04, 0x12
        /*0026*/ 	.short	(.L_7 - .L_6)
	.align		4
.L_6:
        /*0028*/ 	.word	index@(triton_poi_fused_mul_0)
        /*002c*/ 	.word	0x00000000
.L_7:


//--------------------- .nv.info.triton_poi_fused_mul_0 --------------------------
	.section	.nv.info.triton_poi_fused_mul_0,"",@"SHT_CUDA_INFO"
	.sectionflags	@""
	.align	4


	//----- nvinfo : EIATTR_CUDA_API_VERSION
	.align		4
        /*0000*/ 	.byte	0x04, 0x37
        /*0002*/ 	.short	(.L_9 - .L_8)
.L_8:
        /*0004*/ 	.word	0x0000007c


	//----- nvinfo : EIATTR_KPARAM_INFO
	.align		4
.L_9:
        /*0008*/ 	.byte	0x04, 0x17
        /*000a*/ 	.short	(.L_11 - .L_10)
.L_10:
        /*000c*/ 	.word	0x00000000
        /*0010*/ 	.short	0x0003
        /*0012*/ 	.short	0x0018
        /*0014*/ 	.byte	0x00, 0xf0, 0x11, 0x00


	//----- nvinfo : EIATTR_KPARAM_INFO
	.align		4
.L_11:
        /*0018*/ 	.byte	0x04, 0x17
        /*001a*/ 	.short	(.L_13 - .L_12)
.L_12:
        /*001c*/ 	.word	0x00000000
        /*0020*/ 	.short	0x0002
        /*0022*/ 	.short	0x0010
        /*0024*/ 	.byte	0x00, 0xf4, 0x21, 0x00


	//----- nvinfo : EIATTR_KPARAM_INFO
	.align		4
.L_13:
        /*0028*/ 	.byte	0x04, 0x17
        /*002a*/ 	.short	(.L_15 - .L_14)
.L_14:
        /*002c*/ 	.word	0x00000000
        /*0030*/ 	.short	0x0001
        /*0032*/ 	.short	0x0008
        /*0034*/ 	.byte	0x00, 0xf4, 0x21, 0x00


	//----- nvinfo : EIATTR_KPARAM_INFO
	.align		4
.L_15:
        /*0038*/ 	.byte	0x04, 0x17
        /*003a*/ 	.short	(.L_17 - .L_16)
.L_16:
        /*003c*/ 	.word	0x00000000
        /*0040*/ 	.short	0x0000
        /*0042*/ 	.short	0x0000
        /*0044*/ 	.byte	0x00, 0xf4, 0x21, 0x00


	//----- nvinfo : EIATTR_SPARSE_MMA_MASK
	.align		4
.L_17:
        /*0048*/ 	.byte	0x03, 0x50
        /*004a*/ 	.short	0x0000


	//----- nvinfo : EIATTR_MAXREG_COUNT
	.align		4
        /*004c*/ 	.byte	0x03, 0x1b
        /*004e*/ 	.short	0x00ff


	//----- nvinfo : EIATTR_EXIT_INSTR_OFFSETS
	.align		4
        /*0050*/ 	.byte	0x04, 0x1c
        /*0052*/ 	.short	(.L_19 - .L_18)


	//   ....[0]....
.L_18:
        /*0054*/ 	.word	0x00000120


	//   ....[1]....
        /*0058*/ 	.word	0x00000140


	//----- nvinfo : EIATTR_REQNTID
	.align		4
.L_19:
        /*005c*/ 	.byte	0x04, 0x10
        /*005e*/ 	.short	(.L_21 - .L_20)
.L_20:
        /*0060*/ 	.word	0x00000020
        /*0064*/ 	.word	0x00000001
        /*0068*/ 	.word	0x00000001


	//----- nvinfo : EIATTR_CBANK_PARAM_SIZE
	.align		4
.L_21:
        /*006c*/ 	.byte	0x03, 0x19
        /*006e*/ 	.short	0x001c


	//----- nvinfo : EIATTR_PARAM_CBANK
	.align		4
        /*0070*/ 	.byte	0x04, 0x0a
        /*0072*/ 	.short	(.L_23 - .L_22)
	.align		4
.L_22:
        /*0074*/ 	.word	index@(.nv.constant0.triton_poi_fused_mul_0)
        /*0078*/ 	.short	0x0210
        /*007a*/ 	.short	0x001c


	//----- nvinfo : EIATTR_SW_WAR
	.align		4
.L_23:
        /*007c*/ 	.byte	0x04, 0x36
        /*007e*/ 	.short	(.L_25 - .L_24)
.L_24:
        /*0080*/ 	.word	0x00000008
.L_25:


//--------------------- .nv.callgraph             --------------------------
	.section	.nv.callgraph,"",@"SHT_CUDA_CALLGRAPH"
	.align	4
	.sectionentsize	8
	.align		4
        /*0000*/ 	.word	0x00000000
	.align		4
        /*0004*/ 	.word	0xffffffff
	.align		4
        /*0008*/ 	.word	0x00000000
	.align		4
        /*000c*/ 	.word	0xfffffffe
	.align		4
        /*0010*/ 	.word	0x00000000
	.align		4
        /*0014*/ 	.word	0xfffffffd
	.align		4
        /*0018*/ 	.word	0x00000000
	.align		4
        /*001c*/ 	.word	0xfffffffc


//--------------------- .text.triton_poi_fused_mul_0 --------------------------
	.section	.text.triton_poi_fused_mul_0,"ax",@progbits
	.align	128
        .global         triton_poi_fused_mul_0
        .type           triton_poi_fused_mul_0,@function
        .size           triton_poi_fused_mul_0,(.L_x_1 - triton_poi_fused_mul_0)
        .other          triton_poi_fused_mul_0,@"STO_CUDA_ENTRY STV_DEFAULT"
triton_poi_fused_mul_0:
.text.triton_poi_fused_mul_0:
[----:B------:R-:W0:Y:S02]  /*0000*/  LDC R1, c[0x0][0x28] ;  /* 0x00000a00ff017b82 */ /* 0x000e240000000800 */
[----:B------:R-:W1:Y:S01]  /*0010*/  S2R R0, SR_TID.X ;  /* 0x0000000000007919 */ /* 0x000e620000002100 */
[----:B------:R-:W2:Y:S01]  /*0020*/  LDC.64 R2, c[0x0][0x210] ;  /* 0x00008400ff027b82 */ /* 0x000ea20000000a00 */
[----:B------:R-:W-:Y:S01]  /*0030*/  MOV R11, RZ ;  /* 0x000000ff000b7202 */ /* 0x000fe20000000f00 */
[----:B------:R-:W-:Y:S01]  /*0040*/  ULDC.64 UR4, c[0x0][0x208] ;  /* 0x0000820000047ab9 */ /* 0x000fe20000000a00 */
[----:B------:R-:W3:Y:S05]  /*0050*/  S2R R9, SR_CTAID.X ;  /* 0x0000000000097919 */ /* 0x000eea0000002500 */
[----:B------:R-:W4:Y:S08]  /*0060*/  LDC.64 R4, c[0x0][0x218] ;  /* 0x00008600ff047b82 */ /* 0x000f300000000a00 */
[----:B------:R-:W5:Y:S01]  /*0070*/  LDC.64 R6, c[0x0][0x220] ;  /* 0x00008800ff067b82 */ /* 0x000f620000000a00 */
[----:B-1----:R-:W-:-:S04]  /*0080*/  LOP3.LUT R0, R0, 0x1f, RZ, 0xc0, !PT ;  /* 0x0000001f00007812 */ /* 0x002fc800078ec0ff */
[----:B---3--:R-:W-:Y:S01]  /*0090*/  LEA R9, R9, R0, 0x5 ;  /* 0x0000000009097211 */ /* 0x008fe200078e28ff */
[----:B------:R-:W-:-:S03]  /*00a0*/  HFMA2.MMA R0, -RZ, RZ, 0, 0 ;  /* 0x00000000ff007435 */ /* 0x000fc600000001ff */
[C---:B------:R-:W-:Y:S01]  /*00b0*/  ISETP.GE.AND P0, PT, R9.reuse, 0x20, PT ;  /* 0x000000200900780c */ /* 0x040fe20003f06270 */
[----:B--2---:R-:W-:-:S04]  /*00c0*/  IMAD.WIDE R2, R9, 0x4, R2 ;  /* 0x0000000409027825 */ /* 0x004fc800078e0202 */
[----:B----4-:R-:W-:-:S08]  /*00d0*/  IMAD.WIDE R4, R9, 0x4, R4 ;  /* 0x0000000409047825 */ /* 0x010fd000078e0204 */
[----:B------:R-:W2:Y:S04]  /*00e0*/  @!P0 LDG.E R0, desc[UR4][R2.64] ;  /* 0x0000000402008981 */ /* 0x000ea8000c1e1900 */
[----:B------:R-:W2:Y:S01]  /*00f0*/  @!P0 LDG.E R11, desc[UR4][R4.64] ;  /* 0x00000004040b8981 */ /* 0x000ea2000c1e1900 */
[----:B-----5:R-:W-:-:S04]  /*0100*/  IMAD.WIDE R6, R9, 0x4, R6 ;  /* 0x0000000409067825 */ /* 0x020fc800078e0206 */
[----:B--2---:R-:W-:Y:S01]  /*0110*/  FMUL R11, R11, R0 ;  /* 0x000000000b0b7220 */ /* 0x004fe20000400000 */
[----:B------:R-:W-:Y:S06]  /*0120*/  @P0 EXIT ;  /* 0x000000000000094d */ /* 0x000fec0003800000 */
[----:B------:R-:W-:Y:S01]  /*0130*/  STG.E desc[UR4][R6.64], R11 ;  /* 0x0000000b06007986 */ /* 0x000fe2000c101904 */
[----:B------:R-:W-:Y:S05]  /*0140*/  EXIT ;  /* 0x000000000000794d */ /* 0x000fea0003800000 */
.L_x_0:
[----:B------:R-:W-:-:S00]  /*0150*/  BRA `(.L_x_0) ;  /* 0xfffffffc00fc7947 */ /* 0x000fc0000383ffff */
[----:B------:R-:W-:-:S00]  /*0160*/  NOP ;  /* 0x0000000000007918 */ /* 0x000fc00000000000 */
        /* <DEDUP_REMOVED lines=9> */
.L_x_1:


//--------------------- .nv.constant0.triton_poi_fused_mul_0 --------------------------
	.section	.nv.constant0.triton_poi_fused_mul_0,"a",@progbits
	.sectionflags	@""
	.align	4
.nv.constant0.triton_poi_fused_mul_0:
	.zero		556
